//
// Generated by NVIDIA NVVM Compiler
//
// Compiler Build ID: CL-36424714
// Cuda compilation tools, release 13.0, V13.0.88
// Based on NVVM 20.0.0
//

.version 9.0
.target sm_100
.address_size 64

	// .globl	_Z7dMatAddPfS_S_

.visible .entry _Z7dMatAddPfS_S_(
	.param .u64 .ptr .align 1 _Z7dMatAddPfS_S__param_0,
	.param .u64 .ptr .align 1 _Z7dMatAddPfS_S__param_1,
	.param .u64 .ptr .align 1 _Z7dMatAddPfS_S__param_2
)
{
	.reg .pred 	%p<2>;
	.reg .b32 	%r<2>;
	.reg .b32 	%f<97>;
	.reg .b64 	%rd<15>;

	ld.param.u64 	%rd7, [_Z7dMatAddPfS_S__param_0];
	ld.param.u64 	%rd8, [_Z7dMatAddPfS_S__param_1];
	ld.param.u64 	%rd9, [_Z7dMatAddPfS_S__param_2];
	cvta.to.global.u64 	%rd10, %rd9;
	cvta.to.global.u64 	%rd11, %rd8;
	cvta.to.global.u64 	%rd12, %rd7;
	mov.u32 	%r1, %tid.x;
	mul.wide.u32 	%rd13, %r1, 4;
	add.s64 	%rd1, %rd12, %rd13;
	add.s64 	%rd2, %rd11, %rd13;
	add.s64 	%rd3, %rd10, %rd13;
	mov.b64 	%rd14, 10000000;
$L__BB0_1:
	ld.global.f32 	%f1, [%rd1];
	ld.global.f32 	%f2, [%rd2];
	add.f32 	%f3, %f1, %f2;
	st.global.f32 	[%rd3], %f3;
	ld.global.f32 	%f4, [%rd1];
	ld.global.f32 	%f5, [%rd2];
	add.f32 	%f6, %f4, %f5;
	st.global.f32 	[%rd3], %f6;
	ld.global.f32 	%f7, [%rd1];
	ld.global.f32 	%f8, [%rd2];
	add.f32 	%f9, %f7, %f8;
	st.global.f32 	[%rd3], %f9;
	ld.global.f32 	%f10, [%rd1];
	ld.global.f32 	%f11, [%rd2];
	add.f32 	%f12, %f10, %f11;
	st.global.f32 	[%rd3], %f12;
	ld.global.f32 	%f13, [%rd1];
	ld.global.f32 	%f14, [%rd2];
	add.f32 	%f15, %f13, %f14;
	st.global.f32 	[%rd3], %f15;
	ld.global.f32 	%f16, [%rd1];
	ld.global.f32 	%f17, [%rd2];
	add.f32 	%f18, %f16, %f17;
	st.global.f32 	[%rd3], %f18;
	ld.global.f32 	%f19, [%rd1];
	ld.global.f32 	%f20, [%rd2];
	add.f32 	%f21, %f19, %f20;
	st.global.f32 	[%rd3], %f21;
	ld.global.f32 	%f22, [%rd1];
	ld.global.f32 	%f23, [%rd2];
	add.f32 	%f24, %f22, %f23;
	st.global.f32 	[%rd3], %f24;
	ld.global.f32 	%f25, [%rd1];
	ld.global.f32 	%f26, [%rd2];
	add.f32 	%f27, %f25, %f26;
	st.global.f32 	[%rd3], %f27;
	ld.global.f32 	%f28, [%rd1];
	ld.global.f32 	%f29, [%rd2];
	add.f32 	%f30, %f28, %f29;
	st.global.f32 	[%rd3], %f30;
	ld.global.f32 	%f31, [%rd1];
	ld.global.f32 	%f32, [%rd2];
	add.f32 	%f33, %f31, %f32;
	st.global.f32 	[%rd3], %f33;
	ld.global.f32 	%f34, [%rd1];
	ld.global.f32 	%f35, [%rd2];
	add.f32 	%f36, %f34, %f35;
	st.global.f32 	[%rd3], %f36;
	ld.global.f32 	%f37, [%rd1];
	ld.global.f32 	%f38, [%rd2];
	add.f32 	%f39, %f37, %f38;
	st.global.f32 	[%rd3], %f39;
	ld.global.f32 	%f40, [%rd1];
	ld.global.f32 	%f41, [%rd2];
	add.f32 	%f42, %f40, %f41;
	st.global.f32 	[%rd3], %f42;
	ld.global.f32 	%f43, [%rd1];
	ld.global.f32 	%f44, [%rd2];
	add.f32 	%f45, %f43, %f44;
	st.global.f32 	[%rd3], %f45;
	ld.global.f32 	%f46, [%rd1];
	ld.global.f32 	%f47, [%rd2];
	add.f32 	%f48, %f46, %f47;
	st.global.f32 	[%rd3], %f48;
	ld.global.f32 	%f49, [%rd1];
	ld.global.f32 	%f50, [%rd2];
	add.f32 	%f51, %f49, %f50;
	st.global.f32 	[%rd3], %f51;
	ld.global.f32 	%f52, [%rd1];
	ld.global.f32 	%f53, [%rd2];
	add.f32 	%f54, %f52, %f53;
	st.global.f32 	[%rd3], %f54;
	ld.global.f32 	%f55, [%rd1];
	ld.global.f32 	%f56, [%rd2];
	add.f32 	%f57, %f55, %f56;
	st.global.f32 	[%rd3], %f57;
	ld.global.f32 	%f58, [%rd1];
	ld.global.f32 	%f59, [%rd2];
	add.f32 	%f60, %f58, %f59;
	st.global.f32 	[%rd3], %f60;
	ld.global.f32 	%f61, [%rd1];
	ld.global.f32 	%f62, [%rd2];
	add.f32 	%f63, %f61, %f62;
	st.global.f32 	[%rd3], %f63;
	ld.global.f32 	%f64, [%rd1];
	ld.global.f32 	%f65, [%rd2];
	add.f32 	%f66, %f64, %f65;
	st.global.f32 	[%rd3], %f66;
	ld.global.f32 	%f67, [%rd1];
	ld.global.f32 	%f68, [%rd2];
	add.f32 	%f69, %f67, %f68;
	st.global.f32 	[%rd3], %f69;
	ld.global.f32 	%f70, [%rd1];
	ld.global.f32 	%f71, [%rd2];
	add.f32 	%f72, %f70, %f71;
	st.global.f32 	[%rd3], %f72;
	ld.global.f32 	%f73, [%rd1];
	ld.global.f32 	%f74, [%rd2];
	add.f32 	%f75, %f73, %f74;
	st.global.f32 	[%rd3], %f75;
	ld.global.f32 	%f76, [%rd1];
	ld.global.f32 	%f77, [%rd2];
	add.f32 	%f78, %f76, %f77;
	st.global.f32 	[%rd3], %f78;
	ld.global.f32 	%f79, [%rd1];
	ld.global.f32 	%f80, [%rd2];
	add.f32 	%f81, %f79, %f80;
	st.global.f32 	[%rd3], %f81;
	ld.global.f32 	%f82, [%rd1];
	ld.global.f32 	%f83, [%rd2];
	add.f32 	%f84, %f82, %f83;
	st.global.f32 	[%rd3], %f84;
	ld.global.f32 	%f85, [%rd1];
	ld.global.f32 	%f86, [%rd2];
	add.f32 	%f87, %f85, %f86;
	st.global.f32 	[%rd3], %f87;
	ld.global.f32 	%f88, [%rd1];
	ld.global.f32 	%f89, [%rd2];
	add.f32 	%f90, %f88, %f89;
	st.global.f32 	[%rd3], %f90;
	ld.global.f32 	%f91, [%rd1];
	ld.global.f32 	%f92, [%rd2];
	add.f32 	%f93, %f91, %f92;
	st.global.f32 	[%rd3], %f93;
	ld.global.f32 	%f94, [%rd1];
	ld.global.f32 	%f95, [%rd2];
	add.f32 	%f96, %f94, %f95;
	st.global.f32 	[%rd3], %f96;
	add.s64 	%rd14, %rd14, -32;
	setp.ne.s64 	%p1, %rd14, 0;
	@%p1 bra 	$L__BB0_1;
	ret;

}


// ===== COMPILED SASS (sm_100) =====

	.target	sm_100

	.elftype	@"ET_EXEC"


//--------------------- .note.nv.tkinfo           --------------------------
	.section	.note.nv.tkinfo,"",@"SHT_NOTE"
	.sectionflags	@"SHF_NOTE_NV_TKINFO"
	.tkinfo
        /*0018*/ 	.word	0x00000002
        /*0030*/ 	.string	""
        /*0030*/ 	.string	"ptxas"
        /*0030*/ 	.string	"Cuda compilation tools, release 13.0, V13.0.88"
        /*0030*/ 	.string	"Build cuda_13.0.r13.0/compiler.36424714_0"
        /*0030*/ 	.string	"-arch sm_100 -m 64 "



//--------------------- .note.nv.cuinfo           --------------------------
	.section	.note.nv.cuinfo,"",@"SHT_NOTE"
	.sectionflags	@"SHF_NOTE_NV_CUINFO"
        /*0018*/ 	.short	0x0002
        /*001a*/ 	.short	0x0064
        /*001c*/ 	.short	0x0082
	.zero		2


//--------------------- .nv.info                  --------------------------
	.section	.nv.info,"",@"SHT_CUDA_INFO"
	.align	4


	//----- nvinfo : EIATTR_REGCOUNT
	.align		4
        /*0000*/ 	.byte	0x04, 0x2f
        /*0002*/ 	.short	(.L_1 - .L_0)
	.align		4
.L_0:
        /*0004*/ 	.word	index@(_Z7dMatAddPfS_S_)
        /*0008*/ 	.word	0x00000012


	//----- nvinfo : EIATTR_FRAME_SIZE
	.align		4
.L_1:
        /*000c*/ 	.byte	0x04, 0x11
        /*000e*/ 	.short	(.L_3 - .L_2)
	.align		4
.L_2:
        /*0010*/ 	.word	index@(_Z7dMatAddPfS_S_)
        /*0014*/ 	.word	0x00000000


	//----- nvinfo : EIATTR_MIN_STACK_SIZE
	.align		4
.L_3:
        /*0018*/ 	.byte	0x04, 0x12
        /*001a*/ 	.short	(.L_5 - .L_4)
	.align		4
.L_4:
        /*001c*/ 	.word	index@(_Z7dMatAddPfS_S_)
        /*0020*/ 	.word	0x00000000
.L_5:


//--------------------- .nv.compat                --------------------------
	.section	.nv.compat,"",@"SHT_CUDA_COMPAT_INFO"
	.align	4
        /*0000*/ 	.byte	0x02, 0x09, 0x00, 0x00, 0x02, 0x02, 0x01, 0x00, 0x02, 0x05, 0x05, 0x00, 0x03, 0x07, 0x01, 0x01
        /*0010*/ 	.byte	0x02, 0x03, 0x00, 0x00, 0x02, 0x06, 0x01, 0x00, 0x04, 0x0b, 0x08, 0x00, 0x09, 0x00, 0x00, 0x00
        /*0020*/ 	.byte	0x00, 0x00, 0x00, 0x00


//--------------------- .nv.info._Z7dMatAddPfS_S_ --------------------------
	.section	.nv.info._Z7dMatAddPfS_S_,"",@"SHT_CUDA_INFO"
	.sectionflags	@""
	.align	4


	//----- nvinfo : EIATTR_CUDA_API_VERSION
	.align		4
        /*0000*/ 	.byte	0x04, 0x37
        /*0002*/ 	.short	(.L_7 - .L_6)
.L_6:
        /*0004*/ 	.word	0x00000082


	//----- nvinfo : EIATTR_KPARAM_INFO
	.align		4
.L_7:
        /*0008*/ 	.byte	0x04, 0x17
        /*000a*/ 	.short	(.L_9 - .L_8)
.L_8:
        /*000c*/ 	.word	0x00000000
        /*0010*/ 	.short	0x0002
        /*0012*/ 	.short	0x0010
        /*0014*/ 	.byte	0x00, 0xf5, 0x21, 0x00


	//----- nvinfo : EIATTR_KPARAM_INFO
	.align		4
.L_9:
        /*0018*/ 	.byte	0x04, 0x17
        /*001a*/ 	.short	(.L_11 - .L_10)
.L_10:
        /*001c*/ 	.word	0x00000000
        /*0020*/ 	.short	0x0001
        /*0022*/ 	.short	0x0008
        /*0024*/ 	.byte	0x00, 0xf5, 0x21, 0x00


	//----- nvinfo : EIATTR_KPARAM_INFO
	.align		4
.L_11:
        /*0028*/ 	.byte	0x04, 0x17
        /*002a*/ 	.short	(.L_13 - .L_12)
.L_12:
        /*002c*/ 	.word	0x00000000
        /*0030*/ 	.short	0x0000
        /*0032*/ 	.short	0x0000
        /*0034*/ 	.byte	0x00, 0xf5, 0x21, 0x00


	//----- nvinfo : EIATTR_SPARSE_MMA_MASK
	.align		4
.L_13:
        /*0038*/ 	.byte	0x03, 0x50
        /*003a*/ 	.short	0x0000


	//----- nvinfo : EIATTR_MAXREG_COUNT
	.align		4
        /*003c*/ 	.byte	0x03, 0x1b
        /*003e*/ 	.short	0x00ff


	//----- nvinfo : EIATTR_MERCURY_ISA_VERSION
	.align		4
        /*0040*/ 	.byte	0x03, 0x5f
        /*0042*/ 	.short	0x0101


	//----- nvinfo : EIATTR_VRC_CTA_INIT_COUNT
	.align		4
        /*0044*/ 	.byte	0x02, 0x4a
	.zero		1
	.zero		1


	//----- nvinfo : EIATTR_EXIT_INSTR_OFFSETS
	.align		4
        /*0048*/ 	.byte	0x04, 0x1c
        /*004a*/ 	.short	(.L_15 - .L_14)


	//   ....[0]....
.L_14:
        /*004c*/ 	.word	0x00000900


	//----- nvinfo : EIATTR_CBANK_PARAM_SIZE
	.align		4
.L_15:
        /*0050*/ 	.byte	0x03, 0x19
        /*0052*/ 	.short	0x0018


	//----- nvinfo : EIATTR_PARAM_CBANK
	.align		4
        /*0054*/ 	.byte	0x04, 0x0a
        /*0056*/ 	.short	(.L_17 - .L_16)
	.align		4
.L_16:
        /*0058*/ 	.word	index@(.nv.constant0._Z7dMatAddPfS_S_)
        /*005c*/ 	.short	0x0380
        /*005e*/ 	.short	0x0018


	//----- nvinfo : EIATTR_SW_WAR
	.align		4
.L_17:
        /*0060*/ 	.byte	0x04, 0x36
        /*0062*/ 	.short	(.L_19 - .L_18)
.L_18:
        /*0064*/ 	.word	0x00000008
.L_19:


//--------------------- .nv.callgraph             --------------------------
	.section	.nv.callgraph,"",@"SHT_CUDA_CALLGRAPH"
	.align	4
	.sectionentsize	8
	.align		4
        /*0000*/ 	.word	0x00000000
	.align		4
        /*0004*/ 	.word	0xffffffff
	.align		4
        /*0008*/ 	.word	0x00000000
	.align		4
        /*000c*/ 	.word	0xfffffffe
	.align		4
        /*0010*/ 	.word	0x00000000
	.align		4
        /*0014*/ 	.word	0xfffffffd
	.align		4
        /*0018*/ 	.word	0x00000000
	.align		4
        /*001c*/ 	.word	0xfffffffc


//--------------------- .text._Z7dMatAddPfS_S_    --------------------------
	.section	.text._Z7dMatAddPfS_S_,"ax",@progbits
	.align	128
        .global         _Z7dMatAddPfS_S_
        .type           _Z7dMatAddPfS_S_,@function
        .size           _Z7dMatAddPfS_S_,(.L_x_2 - _Z7dMatAddPfS_S_)
        .other          _Z7dMatAddPfS_S_,@"STO_CUDA_ENTRY STV_DEFAULT"
_Z7dMatAddPfS_S_:
.text._Z7dMatAddPfS_S_:
[----:B------:R-:W-:Y:S01]  /*0000*/  LDC R1, c[0x0][0x37c] ;  /* 0x0000df00ff017b82 */ /* 0x000fe20000000800 */
[----:B------:R-:W0:Y:S07]  /*0010*/  S2R R9, SR_TID.X ;  /* 0x0000000000097919 */ /* 0x000e2e0000002100 */
[----:B------:R-:W0:Y:S01]  /*0020*/  LDC.64 R2, c[0x0][0x380] ;  /* 0x0000e000ff027b82 */ /* 0x000e220000000a00 */
[----:B------:R-:W1:Y:S01]  /*0030*/  LDCU.64 UR6, c[0x0][0x358] ;  /* 0x00006b00ff0677ac */ /* 0x000e620008000a00 */
[----:B------:R-:W-:Y:S01]  /*0040*/  UMOV UR5, 0x989680 ;  /* 0x0098968000057882 */ /* 0x000fe20000000000 */
[----:B------:R-:W-:-:S05]  /*0050*/  UMOV UR4, URZ ;  /* 0x000000ff00047c82 */ /* 0x000fca0008000000 */
[----:B------:R-:W2:Y:S08]  /*0060*/  LDC.64 R4, c[0x0][0x388] ;  /* 0x0000e200ff047b82 */ /* 0x000eb00000000a00 */
[----:B------:R-:W3:Y:S01]  /*0070*/  LDC.64 R6, c[0x0][0x390] ;  /* 0x0000e400ff067b82 */ /* 0x000ee20000000a00 */
[----:B0-----:R-:W-:-:S04]  /*0080*/  IMAD.WIDE.U32 R2, R9, 0x4, R2 ;  /* 0x0000000409027825 */ /* 0x001fc800078e0002 */
[----:B--2---:R-:W-:-:S04]  /*0090*/  IMAD.WIDE.U32 R4, R9, 0x4, R4 ;  /* 0x0000000409047825 */ /* 0x004fc800078e0004 */
[----:B-1-3--:R-:W-:-:S07]  /*00a0*/  IMAD.WIDE.U32 R6, R9, 0x4, R6 ;  /* 0x0000000409067825 */ /* 0x00afce00078e0006 */
.L_x_0:
[----:B------:R-:W2:Y:S04]  /*00b0*/  LDG.E R0, desc[UR6][R2.64] ;  /* 0x0000000602007981 */ /* 0x000ea8000c1e1900 */
[----:B0-----:R-:W2:Y:S02]  /*00c0*/  LDG.E R9, desc[UR6][R4.64] ;  /* 0x0000000604097981 */ /* 0x001ea4000c1e1900 */
[----:B--2---:R-:W-:-:S05]  /*00d0*/  FADD R9, R0, R9 ;  /* 0x0000000900097221 */ /* 0x004fca0000000000 */
[----:B------:R0:W-:Y:S04]  /*00e0*/  STG.E desc[UR6][R6.64], R9 ;  /* 0x0000000906007986 */ /* 0x0001e8000c101906 */
[----:B------:R-:W2:Y:S04]  /*00f0*/  LDG.E R0, desc[UR6][R2.64] ;  /* 0x0000000602007981 */ /* 0x000ea8000c1e1900 */
[----:B------:R-:W2:Y:S02]  /*0100*/  LDG.E R11, desc[UR6][R4.64] ;  /* 0x00000006040b7981 */ /* 0x000ea4000c1e1900 */
[----:B--2---:R-:W-:-:S05]  /*0110*/  FADD R11, R0, R11 ;  /* 0x0000000b000b7221 */ /* 0x004fca0000000000 */
[----:B------:R1:W-:Y:S04]  /*0120*/  STG.E desc[UR6][R6.64], R11 ;  /* 0x0000000b06007986 */ /* 0x0003e8000c101906 */
[----:B------:R-:W2:Y:S04]  /*0130*/  LDG.E R0, desc[UR6][R2.64] ;  /* 0x0000000602007981 */ /* 0x000ea8000c1e1900 */
[----:B------:R-:W2:Y:S02]  /*0140*/  LDG.E R13, desc[UR6][R4.64] ;  /* 0x00000006040d7981 */ /* 0x000ea4000c1e1900 */
[----:B--2---:R-:W-:-:S05]  /*0150*/  FADD R13, R0, R13 ;  /* 0x0000000d000d7221 */ /* 0x004fca0000000000 */
[----:B------:R2:W-:Y:S04]  /*0160*/  STG.E desc[UR6][R6.64], R13 ;  /* 0x0000000d06007986 */ /* 0x0005e8000c101906 */
[----:B------:R-:W3:Y:S04]  /*0170*/  LDG.E R0, desc[UR6][R2.64] ;  /* 0x0000000602007981 */ /* 0x000ee8000c1e1900 */
[----:B------:R-:W3:Y:S02]  /*0180*/  LDG.E R15, desc[UR6][R4.64] ;  /* 0x00000006040f7981 */ /* 0x000ee4000c1e1900 */
[----:B---3--:R-:W-:-:S05]  /*0190*/  FADD R15, R0, R15 ;  /* 0x0000000f000f7221 */ /* 0x008fca0000000000 */
[----:B------:R3:W-:Y:S04]  /*01a0*/  STG.E desc[UR6][R6.64], R15 ;  /* 0x0000000f06007986 */ /* 0x0007e8000c101906 */
[----:B------:R-:W4:Y:S04]  /*01b0*/  LDG.E R0, desc[UR6][R2.64] ;  /* 0x0000000602007981 */ /* 0x000f28000c1e1900 */
[----:B0-----:R-:W4:Y:S02]  /*01c0*/  LDG.E R9, desc[UR6][R4.64] ;  /* 0x0000000604097981 */ /* 0x001f24000c1e1900 */
[----:B----4-:R-:W-:-:S05]  /*01d0*/  FADD R9, R0, R9 ;  /* 0x0000000900097221 */ /* 0x010fca0000000000 */
[----:B------:R0:W-:Y:S04]  /*01e0*/  STG.E desc[UR6][R6.64], R9 ;  /* 0x0000000906007986 */ /* 0x0001e8000c101906 */
[----:B------:R-:W4:Y:S04]  /*01f0*/  LDG.E R0, desc[UR6][R2.64] ;  /* 0x0000000602007981 */ /* 0x000f28000c1e1900 */
[----:B-1----:R-:W4:Y:S02]  /*0200*/  LDG.E R11, desc[UR6][R4.64] ;  /* 0x00000006040b7981 */ /* 0x002f24000c1e1900 */
[----:B----4-:R-:W-:-:S05]  /*0210*/  FADD R11, R0, R11 ;  /* 0x0000000b000b7221 */ /* 0x010fca0000000000 */
[----:B------:R1:W-:Y:S04]  /*0220*/  STG.E desc[UR6][R6.64], R11 ;  /* 0x0000000b06007986 */ /* 0x0003e8000c101906 */
[----:B------:R-:W4:Y:S04]  /*0230*/  LDG.E R0, desc[UR6][R2.64] ;  /* 0x0000000602007981 */ /* 0x000f28000c1e1900 */
[----:B--2---:R-:W4:Y:S02]  /*0240*/  LDG.E R13, desc[UR6][R4.64] ;  /* 0x00000006040d7981 */ /* 0x004f24000c1e1900 */
[----:B----4-:R-:W-:-:S05]  /*0250*/  FADD R13, R0, R13 ;  /* 0x0000000d000d7221 */ /* 0x010fca0000000000 */
[----:B------:R2:W-:Y:S04]  /*0260*/  STG.E desc[UR6][R6.64], R13 ;  /* 0x0000000d06007986 */ /* 0x0005e8000c101906 */
[----:B------:R-:W4:Y:S04]  /*0270*/  LDG.E R0, desc[UR6][R2.64] ;  /* 0x0000000602007981 */ /* 0x000f28000c1e1900 */
[----:B---3--:R-:W4:Y:S02]  /*0280*/  LDG.E R15, desc[UR6][R4.64] ;  /* 0x00000006040f7981 */ /* 0x008f24000c1e1900 */
[----:B----4-:R-:W-:-:S05]  /*0290*/  FADD R15, R0, R15 ;  /* 0x0000000f000f7221 */ /* 0x010fca0000000000 */
        /* <DEDUP_REMOVED lines=93> */
[----:B------:R-:W2:Y:S04]  /*0870*/  LDG.E R0, desc[UR6][R2.64] ;  /* 0x0000000602007981 */ /* 0x000ea8000c1e1900 */
[----:B---3--:R-:W2:Y:S01]  /*0880*/  LDG.E R15, desc[UR6][R4.64] ;  /* 0x00000006040f7981 */ /* 0x008ea2000c1e1900 */
[----:B------:R-:W-:-:S04]  /*0890*/  UIADD3 UR5, UP0, UPT, UR5, -0x20, URZ ;  /* 0xffffffe005057890 */ /* 0x000fc8000ff1e0ff */
[----:B------:R-:W-:Y:S02]  /*08a0*/  UIADD3.X UR4, UPT, UPT, UR4, -0x1, URZ, UP0, !UPT ;  /* 0xffffffff04047890 */ /* 0x000fe400087fe4ff */
[----:B------:R-:W-:-:S04]  /*08b0*/  UISETP.NE.U32.AND UP0, UPT, UR5, URZ, UPT ;  /* 0x000000ff0500728c */ /* 0x000fc8000bf05070 */
[----:B------:R-:W-:Y:S01]  /*08c0*/  UISETP.NE.AND.EX UP0, UPT, UR4, URZ, UPT, UP0 ;  /* 0x000000ff0400728c */ /* 0x000fe2000bf05300 */
[----:B--2---:R-:W-:-:S05]  /*08d0*/  FADD R15, R0, R15 ;  /* 0x0000000f000f7221 */ /* 0x004fca0000000000 */
[----:B------:R0:W-:Y:S03]  /*08e0*/  STG.E desc[UR6][R6.64], R15 ;  /* 0x0000000f06007986 */ /* 0x0001e6000c101906 */
[----:B------:R-:W-:Y:S05]  /*08f0*/  BRA.U UP0, `(.L_x_0) ;  /* 0xfffffff500ec7547 */ /* 0x000fea000b83ffff */
[----:B------:R-:W-:Y:S05]  /*0900*/  EXIT ;  /* 0x000000000000794d */ /* 0x000fea0003800000 */
.L_x_1:
[----:B------:R-:W-:-:S00]  /*0910*/  BRA `(.L_x_1) ;  /* 0xfffffffc00fc7947 */ /* 0x000fc0000383ffff */
[----:B------:R-:W-:-:S00]  /*0920*/  NOP ;  /* 0x0000000000007918 */ /* 0x000fc00000000000 */
        /* <DEDUP_REMOVED lines=13> */
.L_x_2:


//--------------------- .nv.shared.reserved.0     --------------------------
	.section	.nv.shared.reserved.0,"aw",@nobits
	.weak		__nv_reservedSMEM_offset_0_alias
	.size		__nv_reservedSMEM_offset_0_alias, 0, 64
	.other		__nv_reservedSMEM_offset_0_alias,@"STO_CUDA_RESERVED_SHARED STV_DEFAULT"
__nv_reservedSMEM_offset_0_alias:
	.zero		0
	.zero		64


//--------------------- .nv.constant0._Z7dMatAddPfS_S_ --------------------------
	.section	.nv.constant0._Z7dMatAddPfS_S_,"a",@progbits
	.sectionflags	@""
	.align	4
.nv.constant0._Z7dMatAddPfS_S_:
	.zero		920


//--------------------- SYMBOLS --------------------------

	.type		.nv.reservedSmem.offset0,@object
	.size		.nv.reservedSmem.offset0,0x4
